	.headerflags	@"EF_CUDA_TEXMODE_UNIFIED EF_CUDA_64BIT_ADDRESS EF_CUDA_ACCELERATORS EF_CUDA_SM90 EF_CUDA_VIRTUAL_SM(EF_CUDA_SM90)"
	.elftype	@"ET_EXEC"


//--------------------- .nv.info                  --------------------------
	.section	.nv.info,"",@"SHT_CUDA_INFO"
	.align	4


	//----- nvinfo : EIATTR_REGCOUNT
	.align		4
        /*0000*/ 	.byte	0x04, 0x2f
        /*0002*/ 	.short	(.L_1 - .L_0)
	.align		4
.L_0:
        /*0004*/ 	.word	index@(triton_poi_fused_add_convolution_mul_53)
        /*0008*/ 	.word	0x00000012


	//----- nvinfo : EIATTR_MIN_STACK_SIZE
	.align		4
.L_1:
        /*000c*/ 	.byte	0x04, 0x12
        /*000e*/ 	.short	(.L_3 - .L_2)
	.align		4
.L_2:
        /*0010*/ 	.word	index@(triton_poi_fused_add_convolution_mul_53)
        /*0014*/ 	.word	0x00000000


	//----- nvinfo : EIATTR_FRAME_SIZE
	.align		4
.L_3:
        /*0018*/ 	.byte	0x04, 0x11
        /*001a*/ 	.short	(.L_5 - .L_4)
	.align		4
.L_4:
        /*001c*/ 	.word	index@(triton_poi_fused_add_convolution_mul_53)
        /*0020*/ 	.word	0x00000000


	//----- nvinfo : EIATTR_MIN_STACK_SIZE
	.align		4
.L_5:
        /*0024*/ 	.byte	0x04, 0x12
        /*0026*/ 	.short	(.L_7 - .L_6)
	.align		4
.L_6:
        /*0028*/ 	.word	index@(triton_poi_fused_add_convolution_mul_53)
        /*002c*/ 	.word	0x00000000
.L_7:


//--------------------- .nv.info.triton_poi_fused_add_convolution_mul_53 --------------------------
	.section	.nv.info.triton_poi_fused_add_convolution_mul_53,"",@"SHT_CUDA_INFO"
	.sectionflags	@""
	.align	4


	//----- nvinfo : EIATTR_CUDA_API_VERSION
	.align		4
        /*0000*/ 	.byte	0x04, 0x37
        /*0002*/ 	.short	(.L_9 - .L_8)
.L_8:
        /*0004*/ 	.word	0x0000007c


	//----- nvinfo : EIATTR_KPARAM_INFO
	.align		4
.L_9:
        /*0008*/ 	.byte	0x04, 0x17
        /*000a*/ 	.short	(.L_11 - .L_10)
.L_10:
        /*000c*/ 	.word	0x00000000
        /*0010*/ 	.short	0x0003
        /*0012*/ 	.short	0x0018
        /*0014*/ 	.byte	0x00, 0xf0, 0x11, 0x00


	//----- nvinfo : EIATTR_KPARAM_INFO
	.align		4
.L_11:
        /*0018*/ 	.byte	0x04, 0x17
        /*001a*/ 	.short	(.L_13 - .L_12)
.L_12:
        /*001c*/ 	.word	0x00000000
        /*0020*/ 	.short	0x0002
        /*0022*/ 	.short	0x0010
        /*0024*/ 	.byte	0x00, 0xf4, 0x21, 0x00


	//----- nvinfo : EIATTR_KPARAM_INFO
	.align		4
.L_13:
        /*0028*/ 	.byte	0x04, 0x17
        /*002a*/ 	.short	(.L_15 - .L_14)
.L_14:
        /*002c*/ 	.word	0x00000000
        /*0030*/ 	.short	0x0001
        /*0032*/ 	.short	0x0008
        /*0034*/ 	.byte	0x00, 0xf4, 0x21, 0x00


	//----- nvinfo : EIATTR_KPARAM_INFO
	.align		4
.L_15:
        /*0038*/ 	.byte	0x04, 0x17
        /*003a*/ 	.short	(.L_17 - .L_16)
.L_16:
        /*003c*/ 	.word	0x00000000
        /*0040*/ 	.short	0x0000
        /*0042*/ 	.short	0x0000
        /*0044*/ 	.byte	0x00, 0xf4, 0x21, 0x00


	//----- nvinfo : EIATTR_SPARSE_MMA_MASK
	.align		4
.L_17:
        /*0048*/ 	.byte	0x03, 0x50
        /*004a*/ 	.short	0x0000


	//----- nvinfo : EIATTR_MAXREG_COUNT
	.align		4
        /*004c*/ 	.byte	0x03, 0x1b
        /*004e*/ 	.short	0x00ff


	//----- nvinfo : EIATTR_EXIT_INSTR_OFFSETS
	.align		4
        /*0050*/ 	.byte	0x04, 0x1c
        /*0052*/ 	.short	(.L_19 - .L_18)


	//   ....[0]....
.L_18:
        /*0054*/ 	.word	0x000001c0


	//   ....[1]....
        /*0058*/ 	.word	0x000001e0


	//----- nvinfo : EIATTR_REQNTID
	.align		4
.L_19:
        /*005c*/ 	.byte	0x04, 0x10
        /*005e*/ 	.short	(.L_21 - .L_20)
.L_20:
        /*0060*/ 	.word	0x00000080
        /*0064*/ 	.word	0x00000001
        /*0068*/ 	.word	0x00000001


	//----- nvinfo : EIATTR_CBANK_PARAM_SIZE
	.align		4
.L_21:
        /*006c*/ 	.byte	0x03, 0x19
        /*006e*/ 	.short	0x001c


	//----- nvinfo : EIATTR_PARAM_CBANK
	.align		4
        /*0070*/ 	.byte	0x04, 0x0a
        /*0072*/ 	.short	(.L_23 - .L_22)
	.align		4
.L_22:
        /*0074*/ 	.word	index@(.nv.constant0.triton_poi_fused_add_convolution_mul_53)
        /*0078*/ 	.short	0x0210
        /*007a*/ 	.short	0x001c


	//----- nvinfo : EIATTR_SW_WAR
	.align		4
.L_23:
        /*007c*/ 	.byte	0x04, 0x36
        /*007e*/ 	.short	(.L_25 - .L_24)
.L_24:
        /*0080*/ 	.word	0x00000008
.L_25:


//--------------------- .nv.callgraph             --------------------------
	.section	.nv.callgraph,"",@"SHT_CUDA_CALLGRAPH"
	.align	4
	.sectionentsize	8
	.align		4
        /*0000*/ 	.word	0x00000000
	.align		4
        /*0004*/ 	.word	0xffffffff
	.align		4
        /*0008*/ 	.word	0x00000000
	.align		4
        /*000c*/ 	.word	0xfffffffe
	.align		4
        /*0010*/ 	.word	0x00000000
	.align		4
        /*0014*/ 	.word	0xfffffffd
	.align		4
        /*0018*/ 	.word	0x00000000
	.align		4
        /*001c*/ 	.word	0xfffffffc


//--------------------- .text.triton_poi_fused_add_convolution_mul_53 --------------------------
	.section	.text.triton_poi_fused_add_convolution_mul_53,"ax",@progbits
	.align	128
        .global         triton_poi_fused_add_convolution_mul_53
        .type           triton_poi_fused_add_convolution_mul_53,@function
        .size           triton_poi_fused_add_convolution_mul_53,(.L_x_1 - triton_poi_fused_add_convolution_mul_53)
        .other          triton_poi_fused_add_convolution_mul_53,@"STO_CUDA_ENTRY STV_DEFAULT"
triton_poi_fused_add_convolution_mul_53:
.text.triton_poi_fused_add_convolution_mul_53:
[----:B------:R-:W0:Y:S02]  /*0000*/  LDC R1, c[0x0][0x28] ;  /* 0x00000a00ff017b82 */ /* 0x000e240000000800 */
[----:B------:R-:W1:Y:S01]  /*0010*/  S2R R0, SR_TID.X ;  /* 0x0000000000007919 */ /* 0x000e620000002100 */
[----:B------:R-:W2:Y:S01]  /*0020*/  LDC.64 R4, c[0x0][0x218] ;  /* 0x00008600ff047b82 */ /* 0x000ea20000000a00 */
[----:B------:R-:W-:Y:S01]  /*0030*/  CS2R R12, SRZ ;  /* 0x00000000000c7805 */ /* 0x000fe2000001ff00 */
[----:B------:R-:W-:Y:S01]  /*0040*/  ULDC.64 UR4, c[0x0][0x208] ;  /* 0x0000820000047ab9 */ /* 0x000fe20000000a00 */
[----:B------:R-:W3:Y:S05]  /*0050*/  S2R R9, SR_CTAID.X ;  /* 0x0000000000097919 */ /* 0x000eea0000002500 */
[----:B------:R-:W4:Y:S08]  /*0060*/  LDC.64 R2, c[0x0][0x210] ;  /* 0x00008400ff027b82 */ /* 0x000f300000000a00 */
[----:B------:R-:W5:Y:S01]  /*0070*/  LDC.64 R6, c[0x0][0x220] ;  /* 0x00008800ff067b82 */ /* 0x000f620000000a00 */
[----:B-1----:R-:W-:-:S04]  /*0080*/  SHF.L.U32 R0, R0, 0x1, RZ ;  /* 0x0000000100007819 */ /* 0x002fc800000006ff */
[----:B------:R-:W-:-:S04]  /*0090*/  LOP3.LUT R0, R0, 0xfe, RZ, 0xc0, !PT ;  /* 0x000000fe00007812 */ /* 0x000fc800078ec0ff */
[----:B---3--:R-:W-:-:S04]  /*00a0*/  LEA R9, R9, R0, 0x8 ;  /* 0x0000000009097211 */ /* 0x008fc800078e40ff */
[C---:B------:R-:W-:Y:S01]  /*00b0*/  ISETP.GE.AND P0, PT, R9.reuse, 0x8200, PT ;  /* 0x000082000900780c */ /* 0x040fe20003f06270 */
[----:B------:R-:W-:-:S04]  /*00c0*/  IMAD.HI R0, R9, 0x7e07e07f, RZ ;  /* 0x7e07e07f09007827 */ /* 0x000fc800078e02ff */
[----:B----4-:R-:W-:Y:S01]  /*00d0*/  IMAD.WIDE R2, R9, 0x4, R2 ;  /* 0x0000000409027825 */ /* 0x010fe200078e0202 */
[----:B------:R-:W-:-:S03]  /*00e0*/  SHF.R.U32.HI R11, RZ, 0x1f, R0 ;  /* 0x0000001fff0b7819 */ /* 0x000fc60000011600 */
[----:B-----5:R-:W-:Y:S01]  /*00f0*/  IMAD.WIDE R6, R9, 0x4, R6 ;  /* 0x0000000409067825 */ /* 0x020fe200078e0206 */
[----:B------:R-:W-:-:S05]  /*0100*/  LEA.HI.SX32 R0, R0, R11, 0x16 ;  /* 0x0000000b00007211 */ /* 0x000fca00078fb2ff */
[----:B------:R-:W-:-:S04]  /*0110*/  IMAD R11, R0, -0x820, R9 ;  /* 0xfffff7e0000b7824 */ /* 0x000fc800078e0209 */
[----:B--2---:R-:W-:Y:S01]  /*0120*/  IMAD.WIDE R4, R11, 0x4, R4 ;  /* 0x000000040b047825 */ /* 0x004fe200078e0204 */
[----:B------:R-:W-:Y:S02]  /*0130*/  CS2R R10, SRZ ;  /* 0x00000000000a7805 */ /* 0x000fe4000001ff00 */
[----:B------:R-:W-:Y:S02]  /*0140*/  CS2R R8, SRZ ;  /* 0x0000000000087805 */ /* 0x000fe4000001ff00 */
[----:B------:R-:W2:Y:S04]  /*0150*/  @!P0 LDG.E.EL.64 R12, desc[UR4][R4.64] ;  /* 0x00000004040c8981 */ /* 0x000ea8000c2e1b00 */
[----:B------:R-:W2:Y:S04]  /*0160*/  @!P0 LDG.E.64 R10, desc[UR4][R2.64] ;  /* 0x00000004020a8981 */ /* 0x000ea8000c1e1b00 */
[----:B------:R-:W3:Y:S01]  /*0170*/  @!P0 LDG.E.64 R8, desc[UR4][R6.64] ;  /* 0x0000000406088981 */ /* 0x000ee2000c1e1b00 */
[----:B--2---:R-:W-:Y:S01]  /*0180*/  FADD R15, R12, R10 ;  /* 0x0000000a0c0f7221 */ /* 0x004fe20000000000 */
[----:B------:R-:W-:-:S03]  /*0190*/  FADD R0, R13, R11 ;  /* 0x0000000b0d007221 */ /* 0x000fc60000000000 */
[----:B---3--:R-:W-:Y:S01]  /*01a0*/  FADD R8, R15, R8 ;  /* 0x000000080f087221 */ /* 0x008fe20000000000 */
[----:B------:R-:W-:Y:S01]  /*01b0*/  FADD R9, R0, R9 ;  /* 0x0000000900097221 */ /* 0x000fe20000000000 */
[----:B------:R-:W-:Y:S06]  /*01c0*/  @P0 EXIT ;  /* 0x000000000000094d */ /* 0x000fec0003800000 */
[----:B------:R-:W-:Y:S01]  /*01d0*/  STG.E.64 desc[UR4][R2.64], R8 ;  /* 0x0000000802007986 */ /* 0x000fe2000c101b04 */
[----:B------:R-:W-:Y:S05]  /*01e0*/  EXIT ;  /* 0x000000000000794d */ /* 0x000fea0003800000 */
.L_x_0:
[----:B------:R-:W-:-:S00]  /*01f0*/  BRA `(.L_x_0) ;  /* 0xfffffffc00fc7947 */ /* 0x000fc0000383ffff */
[----:B------:R-:W-:-:S00]  /*0200*/  NOP ;  /* 0x0000000000007918 */ /* 0x000fc00000000000 */
[----:B------:R-:W-:-:S00]  /*0210*/  NOP ;  /* 0x0000000000007918 */ /* 0x000fc00000000000 */
[----:B------:R-:W-:-:S00]  /*0220*/  NOP ;  /* 0x0000000000007918 */ /* 0x000fc00000000000 */
[----:B------:R-:W-:-:S00]  /*0230*/  NOP ;  /* 0x0000000000007918 */ /* 0x000fc00000000000 */
[----:B------:R-:W-:-:S00]  /*0240*/  NOP ;  /* 0x0000000000007918 */ /* 0x000fc00000000000 */
[----:B------:R-:W-:-:S00]  /*0250*/  NOP ;  /* 0x0000000000007918 */ /* 0x000fc00000000000 */
[----:B------:R-:W-:-:S00]  /*0260*/  NOP ;  /* 0x0000000000007918 */ /* 0x000fc00000000000 */
[----:B------:R-:W-:-:S00]  /*0270*/  NOP ;  /* 0x0000000000007918 */ /* 0x000fc00000000000 */
.L_x_1:


//--------------------- .nv.constant0.triton_poi_fused_add_convolution_mul_53 --------------------------
	.section	.nv.constant0.triton_poi_fused_add_convolution_mul_53,"a",@progbits
	.sectionflags	@""
	.align	4
.nv.constant0.triton_poi_fused_add_convolution_mul_53:
	.zero		556
